	.headerflags	@"EF_CUDA_TEXMODE_UNIFIED EF_CUDA_64BIT_ADDRESS EF_CUDA_ACCELERATORS EF_CUDA_SM90 EF_CUDA_VIRTUAL_SM(EF_CUDA_SM90)"
	.elftype	@"ET_EXEC"


//--------------------- .nv.info                  --------------------------
	.section	.nv.info,"",@"SHT_CUDA_INFO"
	.align	4


	//----- nvinfo : EIATTR_REGCOUNT
	.align		4
        /*0000*/ 	.byte	0x04, 0x2f
        /*0002*/ 	.short	(.L_3 - .L_2)
	.align		4
.L_2:
        /*0004*/ 	.word	index@(triton_poi_fused__native_batch_norm_legit_no_training_convolution_hardtanh_67)
        /*0008*/ 	.word	0x00000020


	//----- nvinfo : EIATTR_MIN_STACK_SIZE
	.align		4
.L_3:
        /*000c*/ 	.byte	0x04, 0x12
        /*000e*/ 	.short	(.L_5 - .L_4)
	.align		4
.L_4:
        /*0010*/ 	.word	index@(triton_poi_fused__native_batch_norm_legit_no_training_convolution_hardtanh_67)
        /*0014*/ 	.word	0x00000000


	//----- nvinfo : EIATTR_FRAME_SIZE
	.align		4
.L_5:
        /*0018*/ 	.byte	0x04, 0x11
        /*001a*/ 	.short	(.L_7 - .L_6)
	.align		4
.L_6:
        /*001c*/ 	.word	index@(triton_poi_fused__native_batch_norm_legit_no_training_convolution_hardtanh_67)
        /*0020*/ 	.word	0x00000000


	//----- nvinfo : EIATTR_MIN_STACK_SIZE
	.align		4
.L_7:
        /*0024*/ 	.byte	0x04, 0x12
        /*0026*/ 	.short	(.L_9 - .L_8)
	.align		4
.L_8:
        /*0028*/ 	.word	index@(triton_poi_fused__native_batch_norm_legit_no_training_convolution_hardtanh_67)
        /*002c*/ 	.word	0x00000000
.L_9:


//--------------------- .nv.info.triton_poi_fused__native_batch_norm_legit_no_training_convolution_hardtanh_67 --------------------------
	.section	.nv.info.triton_poi_fused__native_batch_norm_legit_no_training_convolution_hardtanh_67,"",@"SHT_CUDA_INFO"
	.sectionflags	@""
	.align	4


	//----- nvinfo : EIATTR_CUDA_API_VERSION
	.align		4
        /*0000*/ 	.byte	0x04, 0x37
        /*0002*/ 	.short	(.L_11 - .L_10)
.L_10:
        /*0004*/ 	.word	0x0000007c


	//----- nvinfo : EIATTR_KPARAM_INFO
	.align		4
.L_11:
        /*0008*/ 	.byte	0x04, 0x17
        /*000a*/ 	.short	(.L_13 - .L_12)
.L_12:
        /*000c*/ 	.word	0x00000000
        /*0010*/ 	.short	0x0007
        /*0012*/ 	.short	0x0038
        /*0014*/ 	.byte	0x00, 0xf0, 0x11, 0x00


	//----- nvinfo : EIATTR_KPARAM_INFO
	.align		4
.L_13:
        /*0018*/ 	.byte	0x04, 0x17
        /*001a*/ 	.short	(.L_15 - .L_14)
.L_14:
        /*001c*/ 	.word	0x00000000
        /*0020*/ 	.short	0x0006
        /*0022*/ 	.short	0x0030
        /*0024*/ 	.byte	0x00, 0xf4, 0x21, 0x00


	//----- nvinfo : EIATTR_KPARAM_INFO
	.align		4
.L_15:
        /*0028*/ 	.byte	0x04, 0x17
        /*002a*/ 	.short	(.L_17 - .L_16)
.L_16:
        /*002c*/ 	.word	0x00000000
        /*0030*/ 	.short	0x0005
        /*0032*/ 	.short	0x0028
        /*0034*/ 	.byte	0x00, 0xf4, 0x21, 0x00


	//----- nvinfo : EIATTR_KPARAM_INFO
	.align		4
.L_17:
        /*0038*/ 	.byte	0x04, 0x17
        /*003a*/ 	.short	(.L_19 - .L_18)
.L_18:
        /*003c*/ 	.word	0x00000000
        /*0040*/ 	.short	0x0004
        /*0042*/ 	.short	0x0020
        /*0044*/ 	.byte	0x00, 0xf4, 0x21, 0x00


	//----- nvinfo : EIATTR_KPARAM_INFO
	.align		4
.L_19:
        /*0048*/ 	.byte	0x04, 0x17
        /*004a*/ 	.short	(.L_21 - .L_20)
.L_20:
        /*004c*/ 	.word	0x00000000
        /*0050*/ 	.short	0x0003
        /*0052*/ 	.short	0x0018
        /*0054*/ 	.byte	0x00, 0xf4, 0x21, 0x00


	//----- nvinfo : EIATTR_KPARAM_INFO
	.align		4
.L_21:
        /*0058*/ 	.byte	0x04, 0x17
        /*005a*/ 	.short	(.L_23 - .L_22)
.L_22:
        /*005c*/ 	.word	0x00000000
        /*0060*/ 	.short	0x0002
        /*0062*/ 	.short	0x0010
        /*0064*/ 	.byte	0x00, 0xf4, 0x21, 0x00


	//----- nvinfo : EIATTR_KPARAM_INFO
	.align		4
.L_23:
        /*0068*/ 	.byte	0x04, 0x17
        /*006a*/ 	.short	(.L_25 - .L_24)
.L_24:
        /*006c*/ 	.word	0x00000000
        /*0070*/ 	.short	0x0001
        /*0072*/ 	.short	0x0008
        /*0074*/ 	.byte	0x00, 0xf4, 0x21, 0x00


	//----- nvinfo : EIATTR_KPARAM_INFO
	.align		4
.L_25:
        /*0078*/ 	.byte	0x04, 0x17
        /*007a*/ 	.short	(.L_27 - .L_26)
.L_26:
        /*007c*/ 	.word	0x00000000
        /*0080*/ 	.short	0x0000
        /*0082*/ 	.short	0x0000
        /*0084*/ 	.byte	0x00, 0xf4, 0x21, 0x00


	//----- nvinfo : EIATTR_SPARSE_MMA_MASK
	.align		4
.L_27:
        /*0088*/ 	.byte	0x03, 0x50
        /*008a*/ 	.short	0x0000


	//----- nvinfo : EIATTR_MAXREG_COUNT
	.align		4
        /*008c*/ 	.byte	0x03, 0x1b
        /*008e*/ 	.short	0x00ff


	//----- nvinfo : EIATTR_EXIT_INSTR_OFFSETS
	.align		4
        /*0090*/ 	.byte	0x04, 0x1c
        /*0092*/ 	.short	(.L_29 - .L_28)


	//   ....[0]....
.L_28:
        /*0094*/ 	.word	0x000005f0


	//   ....[1]....
        /*0098*/ 	.word	0x00000610


	//----- nvinfo : EIATTR_REQNTID
	.align		4
.L_29:
        /*009c*/ 	.byte	0x04, 0x10
        /*009e*/ 	.short	(.L_31 - .L_30)
.L_30:
        /*00a0*/ 	.word	0x00000080
        /*00a4*/ 	.word	0x00000001
        /*00a8*/ 	.word	0x00000001


	//----- nvinfo : EIATTR_CBANK_PARAM_SIZE
	.align		4
.L_31:
        /*00ac*/ 	.byte	0x03, 0x19
        /*00ae*/ 	.short	0x003c


	//----- nvinfo : EIATTR_PARAM_CBANK
	.align		4
        /*00b0*/ 	.byte	0x04, 0x0a
        /*00b2*/ 	.short	(.L_33 - .L_32)
	.align		4
.L_32:
        /*00b4*/ 	.word	index@(.nv.constant0.triton_poi_fused__native_batch_norm_legit_no_training_convolution_hardtanh_67)
        /*00b8*/ 	.short	0x0210
        /*00ba*/ 	.short	0x003c


	//----- nvinfo : EIATTR_SW_WAR
	.align		4
.L_33:
        /*00bc*/ 	.byte	0x04, 0x36
        /*00be*/ 	.short	(.L_35 - .L_34)
.L_34:
        /*00c0*/ 	.word	0x00000008
.L_35:


//--------------------- .nv.callgraph             --------------------------
	.section	.nv.callgraph,"",@"SHT_CUDA_CALLGRAPH"
	.align	4
	.sectionentsize	8
	.align		4
        /*0000*/ 	.word	0x00000000
	.align		4
        /*0004*/ 	.word	0xffffffff
	.align		4
        /*0008*/ 	.word	0x00000000
	.align		4
        /*000c*/ 	.word	0xfffffffe
	.align		4
        /*0010*/ 	.word	0x00000000
	.align		4
        /*0014*/ 	.word	0xfffffffd
	.align		4
        /*0018*/ 	.word	0x00000000
	.align		4
        /*001c*/ 	.word	0xfffffffc


//--------------------- .nv.constant4             --------------------------
	.section	.nv.constant4,"a",@progbits
	.align	8
	.align		8
.nv.constant4:
        /*0000*/ 	.dword	_$_str
	.align		8
        /*0008*/ 	.dword	_$_str_$_2


//--------------------- .text.triton_poi_fused__native_batch_norm_legit_no_training_convolution_hardtanh_67 --------------------------
	.section	.text.triton_poi_fused__native_batch_norm_legit_no_training_convolution_hardtanh_67,"ax",@progbits
	.align	128
        .global         triton_poi_fused__native_batch_norm_legit_no_training_convolution_hardtanh_67
        .type           triton_poi_fused__native_batch_norm_legit_no_training_convolution_hardtanh_67,@function
        .size           triton_poi_fused__native_batch_norm_legit_no_training_convolution_hardtanh_67,(.L_x_1 - triton_poi_fused__native_batch_norm_legit_no_training_convolution_hardtanh_67)
        .other          triton_poi_fused__native_batch_norm_legit_no_training_convolution_hardtanh_67,@"STO_CUDA_ENTRY STV_DEFAULT"
triton_poi_fused__native_batch_norm_legit_no_training_convolution_hardtanh_67:
.text.triton_poi_fused__native_batch_norm_legit_no_training_convolution_hardtanh_67:
[----:B------:R-:W0:Y:S01]  /*0000*/  LDC R1, c[0x0][0x28] ;  /* 0x00000a00ff017b82 */ /* 0x000e220000000800 */
[----:B------:R-:W1:Y:S01]  /*0010*/  S2R R0, SR_TID.X ;  /* 0x0000000000007919 */ /* 0x000e620000002100 */
[----:B------:R-:W-:-:S06]  /*0020*/  HFMA2.MMA R6, -RZ, RZ, 0, 0 ;  /* 0x00000000ff067435 */ /* 0x000fcc00000001ff */
[----:B------:R-:W2:Y:S01]  /*0030*/  LDC.64 R8, c[0x0][0x228] ;  /* 0x00008a00ff087b82 */ /* 0x000ea20000000a00 */
[----:B------:R-:W-:Y:S01]  /*0040*/  MOV R4, RZ ;  /* 0x000000ff00047202 */ /* 0x000fe20000000f00 */
[----:B------:R-:W3:Y:S01]  /*0050*/  S2R R7, SR_CTAID.X ;  /* 0x0000000000077919 */ /* 0x000ee20000002500 */
[----:B------:R-:W-:-:S05]  /*0060*/  ULDC.64 UR4, c[0x0][0x208] ;  /* 0x0000820000047ab9 */ /* 0x000fca0000000a00 */
[----:B------:R-:W4:Y:S08]  /*0070*/  LDC.64 R16, c[0x0][0x218] ;  /* 0x00008600ff107b82 */ /* 0x000f300000000a00 */
[----:B------:R-:W5:Y:S08]  /*0080*/  LDC.64 R20, c[0x0][0x210] ;  /* 0x00008400ff147b82 */ /* 0x000f700000000a00 */
[----:B------:R-:W5:Y:S01]  /*0090*/  LDC.64 R12, c[0x0][0x238] ;  /* 0x00008e00ff0c7b82 */ /* 0x000f620000000a00 */
[----:B-1----:R-:W-:-:S04]  /*00a0*/  SHF.L.U32 R0, R0, 0x1, RZ ;  /* 0x0000000100007819 */ /* 0x002fc800000006ff */
[----:B------:R-:W-:-:S04]  /*00b0*/  LOP3.LUT R0, R0, 0xfe, RZ, 0xc0, !PT ;  /* 0x000000fe00007812 */ /* 0x000fc800078ec0ff */
[----:B---3--:R-:W-:-:S04]  /*00c0*/  LEA R7, R7, R0, 0x8 ;  /* 0x0000000007077211 */ /* 0x008fc800078e40ff */
[----:B------:R-:W-:Y:S01]  /*00d0*/  IADD3 R5, R7, 0x1, RZ ;  /* 0x0000000107057810 */ /* 0x000fe20007ffe0ff */
[C---:B------:R-:W-:Y:S01]  /*00e0*/  IMAD.HI R0, R7.reuse, -0x529fd4a7, R6 ;  /* 0xad602b5907007827 */ /* 0x040fe200078e0206 */
[----:B------:R-:W-:-:S03]  /*00f0*/  ISETP.GE.AND P0, PT, R7, 0xbd0, PT ;  /* 0x00000bd00700780c */ /* 0x000fc60003f06270 */
[----:B------:R-:W-:Y:S01]  /*0100*/  IMAD.HI R2, R5, -0x529fd4a7, R4 ;  /* 0xad602b5905027827 */ /* 0x000fe200078e0204 */
[----:B------:R-:W-:-:S04]  /*0110*/  SHF.R.U32.HI R3, RZ, 0x1f, R0 ;  /* 0x0000001fff037819 */ /* 0x000fc80000011600 */
[----:B------:R-:W-:Y:S02]  /*0120*/  SHF.R.U32.HI R11, RZ, 0x1f, R2 ;  /* 0x0000001fff0b7819 */ /* 0x000fe40000011602 */
[----:B------:R-:W-:Y:S01]  /*0130*/  LEA.HI.SX32 R3, R0, R3, 0x19 ;  /* 0x0000000300037211 */ /* 0x000fe200078fcaff */
[----:B------:R-:W-:Y:S01]  /*0140*/  HFMA2.MMA R0, -RZ, RZ, 0, 0 ;  /* 0x00000000ff007435 */ /* 0x000fe200000001ff */
[----:B------:R-:W-:-:S03]  /*0150*/  LEA.HI.SX32 R11, R2, R11, 0x19 ;  /* 0x0000000b020b7211 */ /* 0x000fc600078fcaff */
[----:B------:R-:W-:Y:S02]  /*0160*/  IMAD R3, R3, -0xbd, R7 ;  /* 0xffffff4303037824 */ /* 0x000fe400078e0207 */
[----:B------:R-:W-:Y:S02]  /*0170*/  IMAD R2, R11, -0xbd, R5 ;  /* 0xffffff430b027824 */ /* 0x000fe400078e0205 */
[C-C-:B--2---:R-:W-:Y:S01]  /*0180*/  IMAD.WIDE R14, R3.reuse, 0x4, R8.reuse ;  /* 0x00000004030e7825 */ /* 0x144fe200078e0208 */
[----:B------:R-:W1:Y:S03]  /*0190*/  LDC.64 R10, c[0x0][0x230] ;  /* 0x00008c00ff0a7b82 */ /* 0x000e660000000a00 */
[----:B------:R-:W-:Y:S01]  /*01a0*/  IMAD.WIDE R18, R2, 0x4, R8 ;  /* 0x0000000402127825 */ /* 0x000fe200078e0208 */
[----:B------:R2:W3:Y:S04]  /*01b0*/  @!P0 LDG.E.EL R0, desc[UR4][R14.64] ;  /* 0x000000040e008981 */ /* 0x0004e8000c2e1900 */
[----:B------:R1:W3:Y:S01]  /*01c0*/  @!P0 LDG.E.EL R4, desc[UR4][R18.64] ;  /* 0x0000000412048981 */ /* 0x0002e2000c2e1900 */
[----:B------:R-:W1:Y:S01]  /*01d0*/  LDC.64 R8, c[0x0][0x220] ;  /* 0x00008800ff087b82 */ /* 0x000e620000000a00 */
[----:B------:R-:W-:Y:S01]  /*01e0*/  MOV R5, RZ ;  /* 0x000000ff00057202 */ /* 0x000fe20000000f00 */
[----:B----4-:R-:W-:Y:S01]  /*01f0*/  IMAD.WIDE R24, R3, 0x4, R16 ;  /* 0x0000000403187825 */ /* 0x010fe200078e0210 */
[----:B--2---:R-:W-:-:S03]  /*0200*/  CS2R R14, SRZ ;  /* 0x00000000000e7805 */ /* 0x004fc6000001ff00 */
[----:B------:R-:W-:Y:S01]  /*0210*/  IMAD.WIDE R16, R2, 0x4, R16 ;  /* 0x0000000402107825 */ /* 0x000fe200078e0210 */
[----:B------:R-:W-:Y:S01]  /*0220*/  CS2R R22, SRZ ;  /* 0x0000000000167805 */ /* 0x000fe2000001ff00 */
[----:B------:R2:W4:Y:S02]  /*0230*/  @!P0 LDG.E.EL R5, desc[UR4][R24.64] ;  /* 0x0000000418058981 */ /* 0x000524000c2e1900 */
[----:B-----5:R-:W-:Y:S02]  /*0240*/  IMAD.WIDE R20, R7, 0x4, R20 ;  /* 0x0000000407147825 */ /* 0x020fe400078e0214 */
[----:B------:R-:W5:Y:S04]  /*0250*/  @!P0 LDG.E.EL R6, desc[UR4][R16.64] ;  /* 0x0000000410068981 */ /* 0x000f68000c2e1900 */
[----:B------:R-:W4:Y:S01]  /*0260*/  @!P0 LDG.E.64 R14, desc[UR4][R20.64] ;  /* 0x00000004140e8981 */ /* 0x000f22000c1e1b00 */
[----:B0-----:R-:W-:-:S04]  /*0270*/  IMAD.WIDE R26, R3, 0x4, R12 ;  /* 0x00000004031a7825 */ /* 0x001fc800078e020c */
[----:B-1----:R-:W-:-:S04]  /*0280*/  IMAD.WIDE R18, R3, 0x4, R8 ;  /* 0x0000000403127825 */ /* 0x002fc800078e0208 */
[C---:B------:R-:W-:Y:S01]  /*0290*/  IMAD.WIDE R8, R2.reuse, 0x4, R8 ;  /* 0x0000000402087825 */ /* 0x040fe200078e0208 */
[----:B------:R-:W5:Y:S03]  /*02a0*/  @!P0 LDG.E.EL R23, desc[UR4][R18.64] ;  /* 0x0000000412178981 */ /* 0x000f66000c2e1900 */
[--C-:B--2---:R-:W-:Y:S01]  /*02b0*/  IMAD.WIDE R24, R3, 0x4, R10.reuse ;  /* 0x0000000403187825 */ /* 0x104fe200078e020a */
[----:B------:R-:W2:Y:S01]  /*02c0*/  @!P0 LDG.E.EL R22, desc[UR4][R8.64] ;  /* 0x0000000408168981 */ /* 0x000ea2000c2e1900 */
[----:B------:R-:W-:Y:S02]  /*02d0*/  CS2R R28, SRZ ;  /* 0x00000000001c7805 */ /* 0x000fe4000001ff00 */
[----:B------:R-:W-:-:S04]  /*02e0*/  IMAD.WIDE R10, R2, 0x4, R10 ;  /* 0x00000004020a7825 */ /* 0x000fc800078e020a */
[----:B------:R-:W-:Y:S01]  /*02f0*/  IMAD.WIDE R2, R2, 0x4, R12 ;  /* 0x0000000402027825 */ /* 0x000fe200078e020c */
[----:B------:R-:W-:Y:S01]  /*0300*/  CS2R R12, SRZ ;  /* 0x00000000000c7805 */ /* 0x000fe2000001ff00 */
[----:B------:R-:W2:Y:S04]  /*0310*/  @!P0 LDG.E.EL R28, desc[UR4][R24.64] ;  /* 0x00000004181c8981 */ /* 0x000ea8000c2e1900 */
[----:B------:R-:W2:Y:S04]  /*0320*/  @!P0 LDG.E.EL R29, desc[UR4][R26.64] ;  /* 0x000000041a1d8981 */ /* 0x000ea8000c2e1900 */
[----:B------:R-:W2:Y:S04]  /*0330*/  @!P0 LDG.E.EL R12, desc[UR4][R10.64] ;  /* 0x000000040a0c8981 */ /* 0x000ea8000c2e1900 */
[----:B------:R0:W2:Y:S02]  /*0340*/  @!P0 LDG.E.EL R13, desc[UR4][R2.64] ;  /* 0x00000004020d8981 */ /* 0x0000a4000c2e1900 */
[----:B0-----:R-:W-:Y:S01]  /*0350*/  HFMA2.MMA R2, -RZ, RZ, 1.625, 0 ;  /* 0x3e800000ff027435 */ /* 0x001fe200000001ff */
[----:B---3--:R-:W-:Y:S01]  /*0360*/  FADD R0, R0, 9.9999997473787516356e-06 ;  /* 0x3727c5ac00007421 */ /* 0x008fe20000000000 */
[----:B------:R-:W-:-:S03]  /*0370*/  FADD R4, R4, 9.9999997473787516356e-06 ;  /* 0x3727c5ac04047421 */ /* 0x000fc60000000000 */
[----:B------:R-:W0:Y:S08]  /*0380*/  MUFU.SQRT R8, R0 ;  /* 0x0000000000087308 */ /* 0x000e300000002000 */
[----:B------:R-:W1:Y:S01]  /*0390*/  MUFU.SQRT R9, R4 ;  /* 0x0000000400097308 */ /* 0x000e620000002000 */
[C---:B0-----:R-:W-:Y:S02]  /*03a0*/  FSETP.GT.AND P1, PT, R8.reuse, 8.50705917302346158658e+37, PT ;  /* 0x7e8000000800780b */ /* 0x041fe40003f24000 */
[----:B------:R-:W-:-:S02]  /*03b0*/  FSETP.GEU.AND P3, PT, R8, 1.175494350822287508e-38, PT ;  /* 0x008000000800780b */ /* 0x000fc40003f6e000 */
[C---:B-1----:R-:W-:Y:S02]  /*03c0*/  FSETP.GT.AND P2, PT, R9.reuse, 8.50705917302346158658e+37, PT ;  /* 0x7e8000000900780b */ /* 0x042fe40003f44000 */
[----:B------:R-:W-:-:S07]  /*03d0*/  FSETP.GEU.AND P4, PT, R9, 1.175494350822287508e-38, PT ;  /* 0x008000000900780b */ /* 0x000fce0003f8e000 */
[----:B------:R-:W-:-:S04]  /*03e0*/  @P1 FMUL R8, R8, 0.25 ;  /* 0x3e80000008081820 */ /* 0x000fc80000400000 */
[----:B------:R-:W-:Y:S01]  /*03f0*/  @!P3 FMUL R8, R8, 16777216 ;  /* 0x4b8000000808b820 */ /* 0x000fe20000400000 */
[----:B------:R-:W-:-:S04]  /*0400*/  @P2 FMUL R9, R9, 0.25 ;  /* 0x3e80000009092820 */ /* 0x000fc80000400000 */
[----:B------:R-:W-:Y:S01]  /*0410*/  @!P4 FMUL R9, R9, 16777216 ;  /* 0x4b8000000909c820 */ /* 0x000fe20000400000 */
[----:B------:R-:W0:Y:S01]  /*0420*/  MUFU.RCP R8, R8 ;  /* 0x0000000800087308 */ /* 0x000e220000001000 */
[----:B------:R-:W-:-:S07]  /*0430*/  FSEL R3, R2, 1, P1 ;  /* 0x3f80000002037808 */ /* 0x000fce0000800000 */
[----:B------:R-:W1:Y:S01]  /*0440*/  MUFU.RCP R9, R9 ;  /* 0x0000000900097308 */ /* 0x000e620000001000 */
[----:B------:R-:W-:Y:S01]  /*0450*/  FSEL R2, R2, 1, P2 ;  /* 0x3f80000002027808 */ /* 0x000fe20001000000 */
[----:B------:R-:W-:Y:S01]  /*0460*/  @!P3 FMUL R3, R3, 16777216 ;  /* 0x4b8000000303b820 */ /* 0x000fe20000400000 */
[----:B----4-:R-:W-:Y:S01]  /*0470*/  FADD R14, R5, R14 ;  /* 0x0000000e050e7221 */ /* 0x010fe20000000000 */
[----:B-----5:R-:W-:Y:S02]  /*0480*/  FADD R15, R6, R15 ;  /* 0x0000000f060f7221 */ /* 0x020fe40000000000 */
[----:B------:R-:W-:Y:S01]  /*0490*/  @!P4 FMUL R2, R2, 16777216 ;  /* 0x4b8000000202c820 */ /* 0x000fe20000400000 */
[----:B0-----:R-:W-:Y:S01]  /*04a0*/  FMUL R0, R8, R3 ;  /* 0x0000000308007220 */ /* 0x001fe20000400000 */
[----:B------:R-:W-:Y:S01]  /*04b0*/  FADD R23, R14, -R23 ;  /* 0x800000170e177221 */ /* 0x000fe20000000000 */
[----:B--2---:R-:W-:Y:S01]  /*04c0*/  FADD R22, R15, -R22 ;  /* 0x800000160f167221 */ /* 0x004fe20000000000 */
[----:B-1----:R-:W-:-:S02]  /*04d0*/  FMUL R3, R9, R2 ;  /* 0x0000000209037220 */ /* 0x002fc40000400000 */
[----:B------:R-:W-:Y:S02]  /*04e0*/  FMUL R0, R23, R0 ;  /* 0x0000000017007220 */ /* 0x000fe40000400000 */
[----:B------:R-:W-:Y:S02]  /*04f0*/  FMUL R22, R22, R3 ;  /* 0x0000000316167220 */ /* 0x000fe40000400000 */
[----:B------:R-:W-:Y:S01]  /*0500*/  FFMA R0, R0, R28, R29 ;  /* 0x0000001c00007223 */ /* 0x000fe2000000001d */
[----:B------:R-:W0:Y:S01]  /*0510*/  LDC.64 R2, c[0x0][0x240] ;  /* 0x00009000ff027b82 */ /* 0x000e220000000a00 */
[----:B------:R-:W-:-:S03]  /*0520*/  FFMA R12, R22, R12, R13 ;  /* 0x0000000c160c7223 */ /* 0x000fc6000000000d */
[----:B------:R-:W-:Y:S02]  /*0530*/  FSETP.GTU.AND P1, PT, R0, RZ, PT ;  /* 0x000000ff0000720b */ /* 0x000fe40003f2c000 */
[----:B------:R-:W-:Y:S02]  /*0540*/  FSETP.GTU.AND P2, PT, R12, RZ, PT ;  /* 0x000000ff0c00720b */ /* 0x000fe40003f4c000 */
[----:B------:R-:W-:Y:S02]  /*0550*/  FSEL R4, R0, RZ, P1 ;  /* 0x000000ff00047208 */ /* 0x000fe40000800000 */
[----:B------:R-:W-:Y:S02]  /*0560*/  FSEL R5, R12, RZ, P2 ;  /* 0x000000ff0c057208 */ /* 0x000fe40001000000 */
[C---:B------:R-:W-:Y:S02]  /*0570*/  FSETP.GEU.AND P1, PT, R4.reuse, 6, PT ;  /* 0x40c000000400780b */ /* 0x040fe40003f2e000 */
[----:B------:R-:W-:Y:S01]  /*0580*/  FSETP.GEU.AND P2, PT, R5, 6, PT ;  /* 0x40c000000500780b */ /* 0x000fe20003f4e000 */
[----:B------:R1:W-:Y:S01]  /*0590*/  @!P0 STG.E.64 desc[UR4][R20.64], R14 ;  /* 0x0000000e14008986 */ /* 0x0003e2000c101b04 */
[----:B------:R-:W-:-:S02]  /*05a0*/  FSETP.NAN.AND P3, PT, R4, R4, PT ;  /* 0x000000040400720b */ /* 0x000fc40003f68000 */
[----:B------:R-:W-:Y:S01]  /*05b0*/  FSETP.NAN.AND P4, PT, R5, R5, PT ;  /* 0x000000050500720b */ /* 0x000fe20003f88000 */
[----:B0-----:R-:W-:-:S06]  /*05c0*/  IMAD.WIDE R6, R7, 0x4, R2 ;  /* 0x0000000407067825 */ /* 0x001fcc00078e0202 */
[----:B------:R-:W-:Y:S02]  /*05d0*/  @P1 SEL R4, R4, 0x40c00000, P3 ;  /* 0x40c0000004041807 */ /* 0x000fe40001800000 */
[----:B------:R-:W-:Y:S01]  /*05e0*/  @P2 SEL R5, R5, 0x40c00000, P4 ;  /* 0x40c0000005052807 */ /* 0x000fe20002000000 */
[----:B------:R-:W-:Y:S06]  /*05f0*/  @P0 EXIT ;  /* 0x000000000000094d */ /* 0x000fec0003800000 */
[----:B------:R-:W-:Y:S01]  /*0600*/  STG.E.64 desc[UR4][R6.64], R4 ;  /* 0x0000000406007986 */ /* 0x000fe2000c101b04 */
[----:B------:R-:W-:Y:S05]  /*0610*/  EXIT ;  /* 0x000000000000794d */ /* 0x000fea0003800000 */
.L_x_0:
[----:B------:R-:W-:-:S00]  /*0620*/  BRA `(.L_x_0) ;  /* 0xfffffffc00fc7947 */ /* 0x000fc0000383ffff */
[----:B------:R-:W-:-:S00]  /*0630*/  NOP ;  /* 0x0000000000007918 */ /* 0x000fc00000000000 */
        /* <DEDUP_REMOVED lines=12> */
.L_x_1:


//--------------------- .nv.global.init           --------------------------
	.section	.nv.global.init,"aw",@progbits
.nv.global.init:
	.type		_$_str,@object
	.size		_$_str,(_$_str_$_2 - _$_str)
_$_str:
        /*0000*/ 	.byte	0x5f, 0x5f, 0x43, 0x55, 0x44, 0x41, 0x5f, 0x46, 0x54, 0x5a, 0x00
	.type		_$_str_$_2,@object
	.size		_$_str_$_2,(.L_1 - _$_str_$_2)
_$_str_$_2:
        /*000b*/ 	.byte	0x5f, 0x5f, 0x43, 0x55, 0x44, 0x41, 0x5f, 0x50, 0x52, 0x45, 0x43, 0x5f, 0x53, 0x51, 0x52, 0x54
        /*001b*/ 	.byte	0x00
.L_1:


//--------------------- .nv.constant0.triton_poi_fused__native_batch_norm_legit_no_training_convolution_hardtanh_67 --------------------------
	.section	.nv.constant0.triton_poi_fused__native_batch_norm_legit_no_training_convolution_hardtanh_67,"a",@progbits
	.sectionflags	@""
	.align	4
.nv.constant0.triton_poi_fused__native_batch_norm_legit_no_training_convolution_hardtanh_67:
	.zero		588
